//
// Generated by NVIDIA NVVM Compiler
//
// Compiler Build ID: CL-36424714
// Cuda compilation tools, release 13.0, V13.0.88
// Based on NVVM 20.0.0
//

.version 9.0
.target sm_100
.address_size 64

	// .globl	_Z17life_kernel_bitcsPKmPmiii

.visible .entry _Z17life_kernel_bitcsPKmPmiii(
	.param .u64 .ptr .align 1 _Z17life_kernel_bitcsPKmPmiii_param_0,
	.param .u64 .ptr .align 1 _Z17life_kernel_bitcsPKmPmiii_param_1,
	.param .u32 _Z17life_kernel_bitcsPKmPmiii_param_2,
	.param .u32 _Z17life_kernel_bitcsPKmPmiii_param_3,
	.param .u32 _Z17life_kernel_bitcsPKmPmiii_param_4
)
{
	.reg .pred 	%p<12>;
	.reg .b32 	%r<25>;
	.reg .b64 	%rd<120>;

	ld.param.u64 	%rd20, [_Z17life_kernel_bitcsPKmPmiii_param_0];
	ld.param.u64 	%rd21, [_Z17life_kernel_bitcsPKmPmiii_param_1];
	ld.param.u32 	%r9, [_Z17life_kernel_bitcsPKmPmiii_param_2];
	ld.param.u32 	%r10, [_Z17life_kernel_bitcsPKmPmiii_param_3];
	ld.param.u32 	%r11, [_Z17life_kernel_bitcsPKmPmiii_param_4];
	mov.u32 	%r12, %ctaid.x;
	mov.u32 	%r13, %ntid.x;
	mov.u32 	%r14, %tid.x;
	mad.lo.s32 	%r1, %r12, %r13, %r14;
	mul.lo.s32 	%r15, %r10, %r9;
	setp.ge.u32 	%p1, %r1, %r15;
	@%p1 bra 	$L__BB0_16;
	shr.u32 	%r2, %r1, %r11;
	add.s32 	%r16, %r10, -1;
	and.b32  	%r3, %r16, %r1;
	setp.eq.s32 	%p2, %r3, 0;
	add.s32 	%r4, %r3, 1;
	mul.lo.s32 	%r5, %r2, %r10;
	add.s32 	%r6, %r5, %r3;
	mul.wide.u32 	%rd25, %r6, 8;
	add.s64 	%rd23, %rd20, %rd25;
	// begin inline asm
	ld.global.nc.u64 %rd22, [%rd23];
	// end inline asm
	mov.b64 	%rd110, 0;
	@%p2 bra 	$L__BB0_3;
	add.s32 	%r17, %r6, -1;
	mul.wide.u32 	%rd28, %r17, 8;
	add.s64 	%rd27, %rd20, %rd28;
	// begin inline asm
	ld.global.nc.u64 %rd26, [%rd27];
	// end inline asm
	shr.u64 	%rd110, %rd26, 63;
$L__BB0_3:
	setp.ge.u32 	%p3, %r4, %r10;
	mov.b64 	%rd111, 0;
	@%p3 bra 	$L__BB0_5;
	add.s32 	%r18, %r4, %r5;
	mul.wide.u32 	%rd32, %r18, 8;
	add.s64 	%rd31, %rd20, %rd32;
	// begin inline asm
	ld.global.nc.u64 %rd30, [%rd31];
	// end inline asm
	shl.b64 	%rd111, %rd30, 63;
$L__BB0_5:
	setp.eq.s32 	%p4, %r2, 0;
	mov.b64 	%rd113, 0;
	mov.u64 	%rd114, %rd113;
	mov.u64 	%rd115, %rd113;
	@%p4 bra 	$L__BB0_10;
	setp.eq.s32 	%p5, %r3, 0;
	sub.s32 	%r19, %r5, %r10;
	add.s32 	%r7, %r19, %r3;
	mul.wide.u32 	%rd37, %r7, 8;
	add.s64 	%rd35, %rd20, %rd37;
	// begin inline asm
	ld.global.nc.u64 %rd114, [%rd35];
	// end inline asm
	mov.b64 	%rd113, 0;
	@%p5 bra 	$L__BB0_8;
	add.s32 	%r20, %r7, -1;
	mul.wide.u32 	%rd40, %r20, 8;
	add.s64 	%rd39, %rd20, %rd40;
	// begin inline asm
	ld.global.nc.u64 %rd38, [%rd39];
	// end inline asm
	shr.u64 	%rd113, %rd38, 63;
$L__BB0_8:
	setp.ge.u32 	%p6, %r4, %r10;
	mov.b64 	%rd115, 0;
	@%p6 bra 	$L__BB0_10;
	add.s32 	%r21, %r7, 1;
	mul.wide.u32 	%rd44, %r21, 8;
	add.s64 	%rd43, %rd20, %rd44;
	// begin inline asm
	ld.global.nc.u64 %rd42, [%rd43];
	// end inline asm
	shl.b64 	%rd115, %rd42, 63;
$L__BB0_10:
	add.s32 	%r22, %r2, 1;
	setp.ge.u32 	%p7, %r22, %r9;
	mov.b64 	%rd117, 0;
	mov.u64 	%rd118, %rd117;
	mov.u64 	%rd119, %rd117;
	@%p7 bra 	$L__BB0_15;
	setp.eq.s32 	%p8, %r3, 0;
	add.s32 	%r8, %r6, %r10;
	mul.wide.u32 	%rd49, %r8, 8;
	add.s64 	%rd47, %rd20, %rd49;
	// begin inline asm
	ld.global.nc.u64 %rd118, [%rd47];
	// end inline asm
	mov.b64 	%rd117, 0;
	@%p8 bra 	$L__BB0_13;
	add.s32 	%r23, %r8, -1;
	mul.wide.u32 	%rd52, %r23, 8;
	add.s64 	%rd51, %rd20, %rd52;
	// begin inline asm
	ld.global.nc.u64 %rd50, [%rd51];
	// end inline asm
	shr.u64 	%rd117, %rd50, 63;
$L__BB0_13:
	setp.ge.u32 	%p9, %r4, %r10;
	mov.b64 	%rd119, 0;
	@%p9 bra 	$L__BB0_15;
	add.s32 	%r24, %r8, 1;
	mul.wide.u32 	%rd56, %r24, 8;
	add.s64 	%rd55, %rd20, %rd56;
	// begin inline asm
	ld.global.nc.u64 %rd54, [%rd55];
	// end inline asm
	shl.b64 	%rd119, %rd54, 63;
$L__BB0_15:
	setp.lt.u32 	%p10, %r4, %r10;
	setp.eq.s32 	%p11, %r3, 0;
	shl.b64 	%rd57, %rd114, 1;
	selp.b64 	%rd58, 0, %rd113, %p11;
	or.b64  	%rd59, %rd57, %rd58;
	shr.u64 	%rd60, %rd114, 1;
	selp.b64 	%rd61, %rd115, 0, %p10;
	or.b64  	%rd62, %rd61, %rd60;
	shl.b64 	%rd63, %rd22, 1;
	or.b64  	%rd64, %rd110, %rd63;
	shr.u64 	%rd65, %rd22, 1;
	or.b64  	%rd66, %rd111, %rd65;
	shl.b64 	%rd67, %rd118, 1;
	selp.b64 	%rd68, 0, %rd117, %p11;
	or.b64  	%rd69, %rd67, %rd68;
	shr.u64 	%rd70, %rd118, 1;
	selp.b64 	%rd71, %rd119, 0, %p10;
	or.b64  	%rd72, %rd71, %rd70;
	xor.b64  	%rd73, %rd59, %rd114;
	xor.b64  	%rd74, %rd73, %rd62;
	and.b64  	%rd75, %rd59, %rd114;
	and.b64  	%rd76, %rd73, %rd62;
	or.b64  	%rd77, %rd76, %rd75;
	xor.b64  	%rd78, %rd66, %rd64;
	xor.b64  	%rd79, %rd69, %rd78;
	and.b64  	%rd80, %rd66, %rd64;
	and.b64  	%rd81, %rd69, %rd78;
	or.b64  	%rd82, %rd81, %rd80;
	xor.b64  	%rd83, %rd72, %rd118;
	and.b64  	%rd84, %rd72, %rd118;
	xor.b64  	%rd85, %rd79, %rd74;
	xor.b64  	%rd86, %rd85, %rd83;
	and.b64  	%rd87, %rd79, %rd74;
	and.b64  	%rd88, %rd85, %rd83;
	or.b64  	%rd89, %rd88, %rd87;
	xor.b64  	%rd90, %rd82, %rd77;
	xor.b64  	%rd91, %rd90, %rd84;
	and.b64  	%rd92, %rd82, %rd77;
	and.b64  	%rd93, %rd90, %rd84;
	or.b64  	%rd94, %rd93, %rd92;
	xor.b64  	%rd95, %rd91, %rd89;
	and.b64  	%rd96, %rd91, %rd89;
	xor.b64  	%rd97, %rd94, %rd96;
	and.b64  	%rd98, %rd96, %rd92;
	or.b64  	%rd99, %rd97, %rd98;
	not.b64 	%rd100, %rd99;
	and.b64  	%rd101, %rd86, %rd100;
	or.b64  	%rd102, %rd99, %rd86;
	not.b64 	%rd103, %rd102;
	and.b64  	%rd104, %rd22, %rd103;
	or.b64  	%rd105, %rd104, %rd101;
	and.b64  	%rd106, %rd105, %rd95;
	cvta.to.global.u64 	%rd107, %rd21;
	mul.wide.u32 	%rd108, %r1, 8;
	add.s64 	%rd109, %rd107, %rd108;
	st.global.u64 	[%rd109], %rd106;
$L__BB0_16:
	ret;

}


// ===== COMPILED SASS (sm_100) =====

	.target	sm_100

	.elftype	@"ET_EXEC"


//--------------------- .note.nv.tkinfo           --------------------------
	.section	.note.nv.tkinfo,"",@"SHT_NOTE"
	.sectionflags	@"SHF_NOTE_NV_TKINFO"
	.tkinfo
        /*0018*/ 	.word	0x00000002
        /*0030*/ 	.string	""
        /*0030*/ 	.string	"ptxas"
        /*0030*/ 	.string	"Cuda compilation tools, release 13.0, V13.0.88"
        /*0030*/ 	.string	"Build cuda_13.0.r13.0/compiler.36424714_0"
        /*0030*/ 	.string	"-arch sm_100 -m 64 "



//--------------------- .note.nv.cuinfo           --------------------------
	.section	.note.nv.cuinfo,"",@"SHT_NOTE"
	.sectionflags	@"SHF_NOTE_NV_CUINFO"
        /*0018*/ 	.short	0x0002
        /*001a*/ 	.short	0x0064
        /*001c*/ 	.short	0x0082
	.zero		2


//--------------------- .nv.info                  --------------------------
	.section	.nv.info,"",@"SHT_CUDA_INFO"
	.align	4


	//----- nvinfo : EIATTR_REGCOUNT
	.align		4
        /*0000*/ 	.byte	0x04, 0x2f
        /*0002*/ 	.short	(.L_1 - .L_0)
	.align		4
.L_0:
        /*0004*/ 	.word	index@(_Z17life_kernel_bitcsPKmPmiii)
        /*0008*/ 	.word	0x0000001b


	//----- nvinfo : EIATTR_FRAME_SIZE
	.align		4
.L_1:
        /*000c*/ 	.byte	0x04, 0x11
        /*000e*/ 	.short	(.L_3 - .L_2)
	.align		4
.L_2:
        /*0010*/ 	.word	index@(_Z17life_kernel_bitcsPKmPmiii)
        /*0014*/ 	.word	0x00000000


	//----- nvinfo : EIATTR_MIN_STACK_SIZE
	.align		4
.L_3:
        /*0018*/ 	.byte	0x04, 0x12
        /*001a*/ 	.short	(.L_5 - .L_4)
	.align		4
.L_4:
        /*001c*/ 	.word	index@(_Z17life_kernel_bitcsPKmPmiii)
        /*0020*/ 	.word	0x00000000
.L_5:


//--------------------- .nv.compat                --------------------------
	.section	.nv.compat,"",@"SHT_CUDA_COMPAT_INFO"
	.align	4
        /*0000*/ 	.byte	0x02, 0x09, 0x00, 0x00, 0x02, 0x02, 0x01, 0x00, 0x02, 0x05, 0x05, 0x00, 0x03, 0x07, 0x01, 0x01
        /*0010*/ 	.byte	0x02, 0x03, 0x00, 0x00, 0x02, 0x06, 0x01, 0x00, 0x04, 0x0b, 0x08, 0x00, 0x09, 0x00, 0x00, 0x00
        /*0020*/ 	.byte	0x00, 0x00, 0x00, 0x00


//--------------------- .nv.info._Z17life_kernel_bitcsPKmPmiii --------------------------
	.section	.nv.info._Z17life_kernel_bitcsPKmPmiii,"",@"SHT_CUDA_INFO"
	.sectionflags	@""
	.align	4


	//----- nvinfo : EIATTR_CUDA_API_VERSION
	.align		4
        /*0000*/ 	.byte	0x04, 0x37
        /*0002*/ 	.short	(.L_7 - .L_6)
.L_6:
        /*0004*/ 	.word	0x00000082


	//----- nvinfo : EIATTR_KPARAM_INFO
	.align		4
.L_7:
        /*0008*/ 	.byte	0x04, 0x17
        /*000a*/ 	.short	(.L_9 - .L_8)
.L_8:
        /*000c*/ 	.word	0x00000000
        /*0010*/ 	.short	0x0004
        /*0012*/ 	.short	0x0018
        /*0014*/ 	.byte	0x00, 0xf0, 0x11, 0x00


	//----- nvinfo : EIATTR_KPARAM_INFO
	.align		4
.L_9:
        /*0018*/ 	.byte	0x04, 0x17
        /*001a*/ 	.short	(.L_11 - .L_10)
.L_10:
        /*001c*/ 	.word	0x00000000
        /*0020*/ 	.short	0x0003
        /*0022*/ 	.short	0x0014
        /*0024*/ 	.byte	0x00, 0xf0, 0x11, 0x00


	//----- nvinfo : EIATTR_KPARAM_INFO
	.align		4
.L_11:
        /*0028*/ 	.byte	0x04, 0x17
        /*002a*/ 	.short	(.L_13 - .L_12)
.L_12:
        /*002c*/ 	.word	0x00000000
        /*0030*/ 	.short	0x0002
        /*0032*/ 	.short	0x0010
        /*0034*/ 	.byte	0x00, 0xf0, 0x11, 0x00


	//----- nvinfo : EIATTR_KPARAM_INFO
	.align		4
.L_13:
        /*0038*/ 	.byte	0x04, 0x17
        /*003a*/ 	.short	(.L_15 - .L_14)
.L_14:
        /*003c*/ 	.word	0x00000000
        /*0040*/ 	.short	0x0001
        /*0042*/ 	.short	0x0008
        /*0044*/ 	.byte	0x00, 0xf5, 0x21, 0x00


	//----- nvinfo : EIATTR_KPARAM_INFO
	.align		4
.L_15:
        /*0048*/ 	.byte	0x04, 0x17
        /*004a*/ 	.short	(.L_17 - .L_16)
.L_16:
        /*004c*/ 	.word	0x00000000
        /*0050*/ 	.short	0x0000
        /*0052*/ 	.short	0x0000
        /*0054*/ 	.byte	0x00, 0xf5, 0x21, 0x00


	//----- nvinfo : EIATTR_SPARSE_MMA_MASK
	.align		4
.L_17:
        /*0058*/ 	.byte	0x03, 0x50
        /*005a*/ 	.short	0x0000


	//----- nvinfo : EIATTR_MAXREG_COUNT
	.align		4
        /*005c*/ 	.byte	0x03, 0x1b
        /*005e*/ 	.short	0x00ff


	//----- nvinfo : EIATTR_MERCURY_ISA_VERSION
	.align		4
        /*0060*/ 	.byte	0x03, 0x5f
        /*0062*/ 	.short	0x0101


	//----- nvinfo : EIATTR_VRC_CTA_INIT_COUNT
	.align		4
        /*0064*/ 	.byte	0x02, 0x4a
	.zero		1
	.zero		1


	//----- nvinfo : EIATTR_EXIT_INSTR_OFFSETS
	.align		4
        /*0068*/ 	.byte	0x04, 0x1c
        /*006a*/ 	.short	(.L_19 - .L_18)


	//   ....[0]....
.L_18:
        /*006c*/ 	.word	0x00000080


	//   ....[1]....
        /*0070*/ 	.word	0x00000930


	//----- nvinfo : EIATTR_CRS_STACK_SIZE
	.align		4
.L_19:
        /*0074*/ 	.byte	0x04, 0x1e
        /*0076*/ 	.short	(.L_21 - .L_20)
.L_20:
        /*0078*/ 	.word	0x00000000


	//----- nvinfo : EIATTR_CBANK_PARAM_SIZE
	.align		4
.L_21:
        /*007c*/ 	.byte	0x03, 0x19
        /*007e*/ 	.short	0x001c


	//----- nvinfo : EIATTR_PARAM_CBANK
	.align		4
        /*0080*/ 	.byte	0x04, 0x0a
        /*0082*/ 	.short	(.L_23 - .L_22)
	.align		4
.L_22:
        /*0084*/ 	.word	index@(.nv.constant0._Z17life_kernel_bitcsPKmPmiii)
        /*0088*/ 	.short	0x0380
        /*008a*/ 	.short	0x001c


	//----- nvinfo : EIATTR_SW_WAR
	.align		4
.L_23:
        /*008c*/ 	.byte	0x04, 0x36
        /*008e*/ 	.short	(.L_25 - .L_24)
.L_24:
        /*0090*/ 	.word	0x00000008
.L_25:


//--------------------- .nv.callgraph             --------------------------
	.section	.nv.callgraph,"",@"SHT_CUDA_CALLGRAPH"
	.align	4
	.sectionentsize	8
	.align		4
        /*0000*/ 	.word	0x00000000
	.align		4
        /*0004*/ 	.word	0xffffffff
	.align		4
        /*0008*/ 	.word	0x00000000
	.align		4
        /*000c*/ 	.word	0xfffffffe
	.align		4
        /*0010*/ 	.word	0x00000000
	.align		4
        /*0014*/ 	.word	0xfffffffd
	.align		4
        /*0018*/ 	.word	0x00000000
	.align		4
        /*001c*/ 	.word	0xfffffffc


//--------------------- .text._Z17life_kernel_bitcsPKmPmiii --------------------------
	.section	.text._Z17life_kernel_bitcsPKmPmiii,"ax",@progbits
	.align	128
        .global         _Z17life_kernel_bitcsPKmPmiii
        .type           _Z17life_kernel_bitcsPKmPmiii,@function
        .size           _Z17life_kernel_bitcsPKmPmiii,(.L_x_5 - _Z17life_kernel_bitcsPKmPmiii)
        .other          _Z17life_kernel_bitcsPKmPmiii,@"STO_CUDA_ENTRY STV_DEFAULT"
_Z17life_kernel_bitcsPKmPmiii:
.text._Z17life_kernel_bitcsPKmPmiii:
[----:B------:R-:W-:Y:S01]  /*0000*/  LDC R1, c[0x0][0x37c] ;  /* 0x0000df00ff017b82 */ /* 0x000fe20000000800 */
[----:B------:R-:W0:Y:S07]  /*0010*/  S2R R3, SR_TID.X ;  /* 0x0000000000037919 */ /* 0x000e2e0000002100 */
[----:B------:R-:W0:Y:S08]  /*0020*/  S2UR UR4, SR_CTAID.X ;  /* 0x00000000000479c3 */ /* 0x000e300000002500 */
[----:B------:R-:W0:Y:S08]  /*0030*/  LDC R0, c[0x0][0x360] ;  /* 0x0000d800ff007b82 */ /* 0x000e300000000800 */
[----:B------:R-:W1:Y:S01]  /*0040*/  LDC.64 R8, c[0x0][0x390] ;  /* 0x0000e400ff087b82 */ /* 0x000e620000000a00 */
[----:B0-----:R-:W-:-:S02]  /*0050*/  IMAD R0, R0, UR4, R3 ;  /* 0x0000000400007c24 */ /* 0x001fc4000f8e0203 */
[----:B-1----:R-:W-:-:S05]  /*0060*/  IMAD R3, R9, R8, RZ ;  /* 0x0000000809037224 */ /* 0x002fca00078e02ff */
[----:B------:R-:W-:-:S13]  /*0070*/  ISETP.GE.U32.AND P0, PT, R0, R3, PT ;  /* 0x000000030000720c */ /* 0x000fda0003f06070 */
[----:B------:R-:W-:Y:S05]  /*0080*/  @P0 EXIT ;  /* 0x000000000000094d */ /* 0x000fea0003800000 */
[----:B------:R-:W-:Y:S01]  /*0090*/  VIADD R3, R9, 0xffffffff ;  /* 0xffffffff09037836 */ /* 0x000fe20000000000 */
[----:B------:R-:W0:Y:S01]  /*00a0*/  LDCU UR4, c[0x0][0x398] ;  /* 0x00007300ff0477ac */ /* 0x000e220008000800 */
[----:B------:R-:W1:Y:S03]  /*00b0*/  LDC.64 R10, c[0x0][0x380] ;  /* 0x0000e000ff0a7b82 */ /* 0x000e660000000a00 */
[----:B------:R-:W-:Y:S01]  /*00c0*/  LOP3.LUT P0, R16, R3, RZ, R0, 0xa0, !PT ;  /* 0x000000ff03107212 */ /* 0x000fe2000780a000 */
[----:B------:R-:W2:Y:S04]  /*00d0*/  LDCU.64 UR6, c[0x0][0x358] ;  /* 0x00006b00ff0677ac */ /* 0x000ea80008000a00 */
[----:B------:R-:W-:-:S05]  /*00e0*/  VIADD R6, R16, 0x1 ;  /* 0x0000000110067836 */ /* 0x000fca0000000000 */
[----:B------:R-:W-:Y:S02]  /*00f0*/  ISETP.GE.U32.AND P1, PT, R6, R9, PT ;  /* 0x000000090600720c */ /* 0x000fe40003f26070 */
[----:B0-----:R-:W-:-:S05]  /*0100*/  SHF.R.U32.HI R18, RZ, UR4, R0 ;  /* 0x00000004ff127c19 */ /* 0x001fca0008011600 */
[----:B------:R-:W-:-:S06]  /*0110*/  IMAD R17, R18, R9, R16 ;  /* 0x0000000912117224 */ /* 0x000fcc00078e0210 */
[----:B------:R-:W-:Y:S02]  /*0120*/  @!P1 IMAD R21, R18, R9, R6 ;  /* 0x0000000912159224 */ /* 0x000fe400078e0206 */
[C---:B------:R-:W-:Y:S02]  /*0130*/  @P0 VIADD R5, R17.reuse, 0xffffffff ;  /* 0xffffffff11050836 */ /* 0x040fe40000000000 */
[----:B-1----:R-:W-:-:S04]  /*0140*/  IMAD.WIDE.U32 R2, R17, 0x8, R10 ;  /* 0x0000000811027825 */ /* 0x002fc800078e000a */
[--C-:B------:R-:W-:Y:S02]  /*0150*/  @!P1 IMAD.WIDE.U32 R20, R21, 0x8, R10.reuse ;  /* 0x0000000815149825 */ /* 0x100fe400078e000a */
[----:B--2---:R-:W5:Y:S02]  /*0160*/  LDG.E.64.CONSTANT R2, desc[UR6][R2.64] ;  /* 0x0000000602027981 */ /* 0x004f64000c1e9b00 */
[----:B------:R-:W-:Y:S02]  /*0170*/  @P0 IMAD.WIDE.U32 R4, R5, 0x8, R10 ;  /* 0x0000000805040825 */ /* 0x000fe400078e000a */
[----:B------:R0:W5:Y:S04]  /*0180*/  @!P1 LDG.E.CONSTANT R20, desc[UR6][R20.64] ;  /* 0x0000000614149981 */ /* 0x000168000c1e9900 */
[----:B------:R0:W5:Y:S01]  /*0190*/  @P0 LDG.E.CONSTANT R15, desc[UR6][R4.64+0x4] ;  /* 0x00000406040f0981 */ /* 0x000162000c1e9900 */
[C---:B------:R-:W-:Y:S01]  /*01a0*/  ISETP.NE.AND P5, PT, R18.reuse, RZ, PT ;  /* 0x000000ff1200720c */ /* 0x040fe20003fa5270 */
[----:B------:R-:W-:Y:S01]  /*01b0*/  VIADD R7, R18, 0x1 ;  /* 0x0000000112077836 */ /* 0x000fe20000000000 */
[----:B------:R-:W-:Y:S01]  /*01c0*/  UMOV UR5, URZ ;  /* 0x000000ff00057c82 */ /* 0x000fe20008000000 */
[----:B------:R-:W-:Y:S01]  /*01d0*/  UMOV UR4, URZ ;  /* 0x000000ff00047c82 */ /* 0x000fe20008000000 */
[----:B------:R-:W-:Y:S01]  /*01e0*/  BSSY.RECONVERGENT B0, `(.L_x_0) ;  /* 0x0000016000007945 */ /* 0x000fe20003800200 */
[----:B------:R-:W-:-:S02]  /*01f0*/  ISETP.GE.U32.AND P3, PT, R6, R9, PT ;  /* 0x000000090600720c */ /* 0x000fc40003f66070 */
[----:B------:R-:W-:Y:S02]  /*0200*/  CS2R R12, SRZ ;  /* 0x00000000000c7805 */ /* 0x000fe4000001ff00 */
[----:B------:R-:W-:Y:S01]  /*0210*/  ISETP.GE.U32.AND P2, PT, R7, R8, PT ;  /* 0x000000080700720c */ /* 0x000fe20003f46070 */
[----:B------:R-:W-:Y:S01]  /*0220*/  IMAD.MOV.U32 R8, RZ, RZ, RZ ;  /* 0x000000ffff087224 */ /* 0x000fe200078e00ff */
[----:B------:R-:W-:Y:S01]  /*0230*/  ISETP.NE.AND P4, PT, R16, RZ, PT ;  /* 0x000000ff1000720c */ /* 0x000fe20003f85270 */
[----:B------:R-:W-:Y:S01]  /*0240*/  IMAD.MOV.U32 R14, RZ, RZ, RZ ;  /* 0x000000ffff0e7224 */ /* 0x000fe200078e00ff */
[----:B------:R-:W-:Y:S01]  /*0250*/  CS2R R6, SRZ ;  /* 0x0000000000067805 */ /* 0x000fe2000001ff00 */
[----:B0-----:R-:W-:Y:S10]  /*0260*/  @!P5 BRA `(.L_x_1) ;  /* 0x000000000034d947 */ /* 0x001ff40003800000 */
[----:B------:R-:W-:Y:S01]  /*0270*/  ISETP.NE.AND P5, PT, R16, RZ, PT ;  /* 0x000000ff1000720c */ /* 0x000fe20003fa5270 */
[----:B------:R-:W-:-:S04]  /*0280*/  IMAD R5, R18, R9, -R9 ;  /* 0x0000000912057224 */ /* 0x000fc800078e0a09 */
[----:B------:R-:W-:-:S04]  /*0290*/  IMAD.IADD R7, R16, 0x1, R5 ;  /* 0x0000000110077824 */ /* 0x000fc800078e0205 */
[----:B------:R-:W-:-:S04]  /*02a0*/  @!P1 VIADD R19, R7, 0x1 ;  /* 0x0000000107139836 */ /* 0x000fc80000000000 */
[----:B------:R-:W-:Y:S02]  /*02b0*/  @P5 VIADD R5, R7, 0xffffffff ;  /* 0xffffffff07055836 */ /* 0x000fe40000000000 */
[----:B------:R-:W-:-:S04]  /*02c0*/  @!P1 IMAD.WIDE.U32 R18, R19, 0x8, R10 ;  /* 0x0000000813129825 */ /* 0x000fc800078e000a */
[--C-:B------:R-:W-:Y:S02]  /*02d0*/  @P5 IMAD.WIDE.U32 R4, R5, 0x8, R10.reuse ;  /* 0x0000000805045825 */ /* 0x100fe400078e000a */
[----:B------:R-:W2:Y:S02]  /*02e0*/  @!P1 LDG.E.CONSTANT R18, desc[UR6][R18.64] ;  /* 0x0000000612129981 */ /* 0x000ea4000c1e9900 */
[----:B------:R-:W-:Y:S02]  /*02f0*/  IMAD.WIDE.U32 R6, R7, 0x8, R10 ;  /* 0x0000000807067825 */ /* 0x000fe400078e000a */
[----:B------:R-:W3:Y:S04]  /*0300*/  @P5 LDG.E.CONSTANT R4, desc[UR6][R4.64+0x4] ;  /* 0x0000040604045981 */ /* 0x000ee8000c1e9900 */
[----:B------:R-:W5:Y:S01]  /*0310*/  LDG.E.64.CONSTANT R6, desc[UR6][R6.64] ;  /* 0x0000000606067981 */ /* 0x000f62000c1e9b00 */
[----:B--2---:R-:W-:Y:S01]  /*0320*/  @!P1 IMAD.U32 R14, R18, -0x80000000, RZ ;  /* 0x80000000120e9824 */ /* 0x004fe200078e00ff */
[----:B---3--:R-:W-:-:S07]  /*0330*/  @P5 SHF.R.U32.HI R13, RZ, 0x1f, R4 ;  /* 0x0000001fff0d5819 */ /* 0x008fce0000011604 */
.L_x_1:
[----:B------:R-:W-:Y:S05]  /*0340*/  BSYNC.RECONVERGENT B0 ;  /* 0x0000000000007941 */ /* 0x000fea0003800200 */
.L_x_0:
[----:B------:R-:W-:Y:S01]  /*0350*/  BSSY.RECONVERGENT B0, `(.L_x_2) ;  /* 0x0000013000007945 */ /* 0x000fe20003800200 */
[----:B-----5:R-:W-:Y:S01]  /*0360*/  @P0 SHF.R.U32.HI R12, RZ, 0x1f, R15 ;  /* 0x0000001fff0c0819 */ /* 0x020fe2000001160f */
[----:B------:R-:W-:Y:S01]  /*0370*/  @!P1 IMAD.U32 R8, R20, -0x80000000, RZ ;  /* 0x8000000014089824 */ /* 0x000fe200078e00ff */
[----:B------:R-:W-:Y:S01]  /*0380*/  CS2R R18, SRZ ;  /* 0x0000000000127805 */ /* 0x000fe2000001ff00 */
[----:B------:R-:W-:Y:S01]  /*0390*/  IMAD.MOV.U32 R15, RZ, RZ, RZ ;  /* 0x000000ffff0f7224 */ /* 0x000fe200078e00ff */
[----:B------:R-:W-:Y:S01]  /*03a0*/  CS2R R4, SRZ ;  /* 0x0000000000047805 */ /* 0x000fe2000001ff00 */
[----:B------:R-:W-:Y:S06]  /*03b0*/  @P2 BRA `(.L_x_3) ;  /* 0x0000000000302947 */ /* 0x000fec0003800000 */
[----:B------:R-:W-:Y:S01]  /*03c0*/  ISETP.NE.AND P0, PT, R16, RZ, PT ;  /* 0x000000ff1000720c */ /* 0x000fe20003f05270 */
[----:B------:R-:W-:-:S04]  /*03d0*/  IMAD.IADD R5, R17, 0x1, R9 ;  /* 0x0000000111057824 */ /* 0x000fc800078e0209 */
[----:B------:R-:W-:-:S04]  /*03e0*/  @!P1 VIADD R17, R5, 0x1 ;  /* 0x0000000105119836 */ /* 0x000fc80000000000 */
[----:B------:R-:W-:-:S04]  /*03f0*/  @!P1 IMAD.WIDE.U32 R16, R17, 0x8, R10 ;  /* 0x0000000811109825 */ /* 0x000fc800078e000a */
[----:B------:R-:W-:Y:S02]  /*0400*/  @P0 VIADD R21, R5, 0xffffffff ;  /* 0xffffffff05150836 */ /* 0x000fe40000000000 */
[----:B------:R-:W2:Y:S02]  /*0410*/  @!P1 LDG.E.CONSTANT R16, desc[UR6][R16.64] ;  /* 0x0000000610109981 */ /* 0x000ea4000c1e9900 */
[----:B------:R-:W-:-:S04]  /*0420*/  @P0 IMAD.WIDE.U32 R20, R21, 0x8, R10 ;  /* 0x0000000815140825 */ /* 0x000fc800078e000a */
[----:B------:R-:W-:Y:S02]  /*0430*/  IMAD.WIDE.U32 R4, R5, 0x8, R10 ;  /* 0x0000000805047825 */ /* 0x000fe400078e000a */
[----:B------:R-:W3:Y:S04]  /*0440*/  @P0 LDG.E.CONSTANT R20, desc[UR6][R20.64+0x4] ;  /* 0x0000040614140981 */ /* 0x000ee8000c1e9900 */
[----:B------:R-:W5:Y:S01]  /*0450*/  LDG.E.64.CONSTANT R4, desc[UR6][R4.64] ;  /* 0x0000000604047981 */ /* 0x000f62000c1e9b00 */
[----:B--2---:R-:W-:Y:S01]  /*0460*/  @!P1 IMAD.U32 R15, R16, -0x80000000, RZ ;  /* 0x80000000100f9824 */ /* 0x004fe200078e00ff */
[----:B---3--:R-:W-:-:S07]  /*0470*/  @P0 SHF.R.U32.HI R18, RZ, 0x1f, R20 ;  /* 0x0000001fff120819 */ /* 0x008fce0000011614 */
.L_x_3:
[----:B------:R-:W-:Y:S05]  /*0480*/  BSYNC.RECONVERGENT B0 ;  /* 0x0000000000007941 */ /* 0x000fea0003800200 */
.L_x_2:
[----:B------:R-:W-:Y:S01]  /*0490*/  IMAD.MOV.U32 R23, RZ, RZ, RZ ;  /* 0x000000ffff177224 */ /* 0x000fe200078e00ff */
[----:B------:R-:W-:Y:S01]  /*04a0*/  SEL R17, R19, RZ, P4 ;  /* 0x000000ff13117207 */ /* 0x000fe20002000000 */
[C---:B------:R-:W-:Y:S01]  /*04b0*/  IMAD.SHL.U32 R11, R6.reuse, 0x2, RZ ;  /* 0x00000002060b7824 */ /* 0x040fe200078e00ff */
[--C-:B------:R-:W-:Y:S01]  /*04c0*/  SHF.L.U64.HI R10, R6, 0x1, R7.reuse ;  /* 0x00000001060a7819 */ /* 0x100fe20000010207 */
[----:B------:R-:W-:Y:S01]  /*04d0*/  IMAD.SHL.U32 R19, R2, 0x2, RZ ;  /* 0x0000000202137824 */ /* 0x000fe200078e00ff */
[----:B------:R-:W-:Y:S02]  /*04e0*/  SEL R23, R23, RZ, !P3 ;  /* 0x000000ff17177207 */ /* 0x000fe40005800000 */
[----:B------:R-:W-:Y:S02]  /*04f0*/  LOP3.LUT R17, R10, R17, RZ, 0xfc, !PT ;  /* 0x000000110a117212 */ /* 0x000fe400078efcff */
[----:B------:R-:W-:Y:S02]  /*0500*/  SHF.R.U64 R16, R6, 0x1, R7 ;  /* 0x0000000106107819 */ /* 0x000fe40000001207 */
[----:B------:R-:W-:Y:S01]  /*0510*/  SEL R10, R13, RZ, P4 ;  /* 0x000000ff0d0a7207 */ /* 0x000fe20002000000 */
[----:B------:R-:W-:Y:S01]  /*0520*/  IMAD.MOV.U32 R13, RZ, RZ, RZ ;  /* 0x000000ffff0d7224 */ /* 0x000fe200078e00ff */
[----:B------:R-:W-:-:S02]  /*0530*/  SEL R14, R14, RZ, !P3 ;  /* 0x000000ff0e0e7207 */ /* 0x000fc40005800000 */
[----:B------:R-:W-:Y:S02]  /*0540*/  SHF.R.U32.HI R9, RZ, 0x1, R7 ;  /* 0x00000001ff097819 */ /* 0x000fe40000011607 */
[----:B------:R-:W-:Y:S02]  /*0550*/  LOP3.LUT R23, R23, R16, RZ, 0xfc, !PT ;  /* 0x0000001017177212 */ /* 0x000fe400078efcff */
[----:B------:R-:W-:Y:S01]  /*0560*/  LOP3.LUT R10, R11, R10, RZ, 0xfc, !PT ;  /* 0x0000000a0b0a7212 */ /* 0x000fe200078efcff */
[----:B-----5:R-:W-:Y:S01]  /*0570*/  IMAD.SHL.U32 R11, R4, 0x2, RZ ;  /* 0x00000002040b7824 */ /* 0x020fe200078e00ff */
[----:B------:R-:W-:Y:S01]  /*0580*/  LOP3.LUT R16, R14, R9, RZ, 0xfc, !PT ;  /* 0x000000090e107212 */ /* 0x000fe200078efcff */
[----:B------:R-:W-:Y:S01]  /*0590*/  IMAD.MOV.U32 R9, RZ, RZ, RZ ;  /* 0x000000ffff097224 */ /* 0x000fe200078e00ff */
[----:B------:R-:W-:Y:S02]  /*05a0*/  SEL R14, R18, RZ, P4 ;  /* 0x000000ff120e7207 */ /* 0x000fe40002000000 */
[----:B------:R-:W-:-:S02]  /*05b0*/  SHF.R.U64 R18, R4, 0x1, R5 ;  /* 0x0000000104127819 */ /* 0x000fc40000001205 */
[----:B------:R-:W-:Y:S02]  /*05c0*/  SEL R9, R9, RZ, !P3 ;  /* 0x000000ff09097207 */ /* 0x000fe40005800000 */
[----:B------:R-:W-:Y:S02]  /*05d0*/  LOP3.LUT R14, R11, R14, RZ, 0xfc, !PT ;  /* 0x0000000e0b0e7212 */ /* 0x000fe400078efcff */
[----:B------:R-:W-:Y:S02]  /*05e0*/  SEL R13, R13, RZ, P4 ;  /* 0x000000ff0d0d7207 */ /* 0x000fe40002000000 */
[----:B------:R-:W-:Y:S02]  /*05f0*/  SHF.L.U64.HI R20, R4, 0x1, R5 ;  /* 0x0000000104147819 */ /* 0x000fe40000010205 */
[--C-:B------:R-:W-:Y:S02]  /*0600*/  SHF.R.U32.HI R11, RZ, 0x1, R3.reuse ;  /* 0x00000001ff0b7819 */ /* 0x100fe40000011603 */
[----:B------:R-:W-:-:S02]  /*0610*/  SHF.R.U64 R22, R2, 0x1, R3 ;  /* 0x0000000102167819 */ /* 0x000fc40000001203 */
[----:B------:R-:W-:Y:S02]  /*0620*/  SHF.L.U64.HI R24, R2, 0x1, R3 ;  /* 0x0000000102187819 */ /* 0x000fe40000010203 */
[----:B------:R-:W-:Y:S02]  /*0630*/  LOP3.LUT R9, R9, R18, RZ, 0xfc, !PT ;  /* 0x0000001209097212 */ /* 0x000fe400078efcff */
[----:B------:R-:W-:Y:S02]  /*0640*/  LOP3.LUT R13, R20, R13, RZ, 0xfc, !PT ;  /* 0x0000000d140d7212 */ /* 0x000fe400078efcff */
[----:B------:R-:W-:Y:S02]  /*0650*/  LOP3.LUT R19, R12, R19, RZ, 0xfc, !PT ;  /* 0x000000130c137212 */ /* 0x000fe400078efcff */
[----:B------:R-:W-:Y:S02]  /*0660*/  LOP3.LUT R18, R8, R11, RZ, 0xfc, !PT ;  /* 0x0000000b08127212 */ /* 0x000fe400078efcff */
[----:B------:R-:W-:-:S02]  /*0670*/  LOP3.LUT R22, R22, UR4, RZ, 0xfc, !PT ;  /* 0x0000000416167c12 */ /* 0x000fc4000f8efcff */
[----:B------:R-:W-:Y:S02]  /*0680*/  LOP3.LUT R24, R24, UR5, RZ, 0xfc, !PT ;  /* 0x0000000518187c12 */ /* 0x000fe4000f8efcff */
[----:B------:R-:W-:Y:S02]  /*0690*/  SEL R11, R15, RZ, !P3 ;  /* 0x000000ff0f0b7207 */ /* 0x000fe40005800000 */
[----:B------:R-:W-:Y:S02]  /*06a0*/  SHF.R.U32.HI R8, RZ, 0x1, R5 ;  /* 0x00000001ff087819 */ /* 0x000fe40000011605 */
[----:B------:R-:W-:Y:S02]  /*06b0*/  LOP3.LUT R20, R23, R10, R6, 0x96, !PT ;  /* 0x0000000a17147212 */ /* 0x000fe400078e9606 */
[----:B------:R-:W-:Y:S02]  /*06c0*/  LOP3.LUT R21, R14, R22, R19, 0x96, !PT ;  /* 0x000000160e157212 */ /* 0x000fe400078e9613 */
[----:B------:R-:W-:-:S02]  /*06d0*/  LOP3.LUT R12, R16, R17, R7, 0x96, !PT ;  /* 0x00000011100c7212 */ /* 0x000fc400078e9607 */
[----:B------:R-:W-:Y:S02]  /*06e0*/  LOP3.LUT R15, R13, R18, R24, 0x96, !PT ;  /* 0x000000120d0f7212 */ /* 0x000fe400078e9618 */
[----:B------:R-:W-:Y:S02]  /*06f0*/  LOP3.LUT R11, R11, R8, RZ, 0xfc, !PT ;  /* 0x000000080b0b7212 */ /* 0x000fe400078efcff */
[----:B------:R-:W-:Y:S02]  /*0700*/  LOP3.LUT R17, R17, R7, R16, 0xe8, !PT ;  /* 0x0000000711117212 */ /* 0x000fe400078ee810 */
[----:B------:R-:W-:Y:S02]  /*0710*/  LOP3.LUT R8, R21, R20, RZ, 0x3c, !PT ;  /* 0x0000001415087212 */ /* 0x000fe400078e3cff */
[----:B------:R-:W-:Y:S02]  /*0720*/  LOP3.LUT R16, R15, R12, RZ, 0x3c, !PT ;  /* 0x0000000c0f107212 */ /* 0x000fe400078e3cff */
[----:B------:R-:W-:-:S02]  /*0730*/  LOP3.LUT R10, R10, R6, R23, 0xe8, !PT ;  /* 0x000000060a0a7212 */ /* 0x000fc400078ee817 */
[----:B------:R-:W-:Y:S02]  /*0740*/  LOP3.LUT R6, R8, R9, R4, 0x60, !PT ;  /* 0x0000000908067212 */ /* 0x000fe400078e6004 */
[----:B------:R-:W-:Y:S02]  /*0750*/  LOP3.LUT R7, R16, R11, R5, 0x60, !PT ;  /* 0x0000000b10077212 */ /* 0x000fe400078e6005 */
[----:B------:R-:W-:Y:S02]  /*0760*/  LOP3.LUT R19, R22, R19, R14, 0xe8, !PT ;  /* 0x0000001316137212 */ /* 0x000fe400078ee80e */
[----:B------:R-:W-:Y:S02]  /*0770*/  LOP3.LUT R18, R18, R24, R13, 0xe8, !PT ;  /* 0x0000001812127212 */ /* 0x000fe400078ee80d */
[----:B------:R-:W-:Y:S02]  /*0780*/  LOP3.LUT R13, R6, R21, R20, 0xf8, !PT ;  /* 0x00000015060d7212 */ /* 0x000fe400078ef814 */
[----:B------:R-:W-:-:S02]  /*0790*/  LOP3.LUT R22, R19, R10, RZ, 0x3c, !PT ;  /* 0x0000000a13167212 */ /* 0x000fc400078e3cff */
[----:B------:R-:W-:Y:S02]  /*07a0*/  LOP3.LUT R23, R18, R17, RZ, 0x3c, !PT ;  /* 0x0000001112177212 */ /* 0x000fe400078e3cff */
[----:B------:R-:W-:Y:S02]  /*07b0*/  LOP3.LUT R12, R7, R15, R12, 0xf8, !PT ;  /* 0x0000000f070c7212 */ /* 0x000fe400078ef80c */
[----:B------:R-:W0:Y:S01]  /*07c0*/  LDC.64 R6, c[0x0][0x388] ;  /* 0x0000e200ff067b82 */ /* 0x000e220000000a00 */
[C-C-:B------:R-:W-:Y:S02]  /*07d0*/  LOP3.LUT R14, R22.reuse, R9, R4.reuse, 0x78, !PT ;  /* 0x00000009160e7212 */ /* 0x140fe400078e7804 */
[C-C-:B------:R-:W-:Y:S02]  /*07e0*/  LOP3.LUT R15, R23.reuse, R11, R5.reuse, 0x78, !PT ;  /* 0x0000000b170f7212 */ /* 0x140fe400078e7805 */
[----:B------:R-:W-:Y:S02]  /*07f0*/  LOP3.LUT R22, R22, R9, R4, 0x80, !PT ;  /* 0x0000000916167212 */ /* 0x000fe400078e8004 */
[----:B------:R-:W-:-:S02]  /*0800*/  LOP3.LUT R23, R23, R11, R5, 0x80, !PT ;  /* 0x0000000b17177212 */ /* 0x000fc400078e8005 */
[----:B------:R-:W-:Y:S02]  /*0810*/  LOP3.LUT R20, R14, R13, RZ, 0xc0, !PT ;  /* 0x0000000d0e147212 */ /* 0x000fe400078ec0ff */
[----:B------:R-:W-:Y:S02]  /*0820*/  LOP3.LUT R21, R15, R12, RZ, 0xc0, !PT ;  /* 0x0000000c0f157212 */ /* 0x000fe400078ec0ff */
[-CC-:B------:R-:W-:Y:S02]  /*0830*/  LOP3.LUT R22, R22, R19.reuse, R10.reuse, 0xf8, !PT ;  /* 0x0000001316167212 */ /* 0x180fe400078ef80a */
[-CC-:B------:R-:W-:Y:S02]  /*0840*/  LOP3.LUT R23, R23, R18.reuse, R17.reuse, 0xf8, !PT ;  /* 0x0000001217177212 */ /* 0x180fe400078ef811 */
[----:B------:R-:W-:Y:S02]  /*0850*/  LOP3.LUT R10, R20, R19, R10, 0x80, !PT ;  /* 0x00000013140a7212 */ /* 0x000fe400078e800a */
[----:B------:R-:W-:-:S02]  /*0860*/  LOP3.LUT R17, R21, R18, R17, 0x80, !PT ;  /* 0x0000001215117212 */ /* 0x000fc400078e8011 */
[----:B------:R-:W-:Y:S02]  /*0870*/  LOP3.LUT R19, R22, R14, R13, 0x78, !PT ;  /* 0x0000000e16137212 */ /* 0x000fe400078e780d */
[----:B------:R-:W-:Y:S01]  /*0880*/  LOP3.LUT R18, R23, R15, R12, 0x78, !PT ;  /* 0x0000000f17127212 */ /* 0x000fe200078e780c */
[----:B0-----:R-:W-:Y:S01]  /*0890*/  IMAD.WIDE.U32 R6, R0, 0x8, R6 ;  /* 0x0000000800067825 */ /* 0x001fe200078e0006 */
[----:B------:R-:W-:Y:S02]  /*08a0*/  LOP3.LUT R8, R8, R9, R4, 0x96, !PT ;  /* 0x0000000908087212 */ /* 0x000fe400078e9604 */
[----:B------:R-:W-:Y:S02]  /*08b0*/  LOP3.LUT R4, R16, R11, R5, 0x96, !PT ;  /* 0x0000000b10047212 */ /* 0x000fe400078e9605 */
[----:B------:R-:W-:Y:S02]  /*08c0*/  LOP3.LUT R5, R19, R10, RZ, 0xfc, !PT ;  /* 0x0000000a13057212 */ /* 0x000fe400078efcff */
[----:B------:R-:W-:-:S02]  /*08d0*/  LOP3.LUT R9, R18, R17, RZ, 0xfc, !PT ;  /* 0x0000001112097212 */ /* 0x000fc400078efcff */
[----:B------:R-:W-:Y:S02]  /*08e0*/  LOP3.LUT R2, R8, R5, R2, 0x32, !PT ;  /* 0x0000000508027212 */ /* 0x000fe400078e3202 */
[----:B------:R-:W-:Y:S02]  /*08f0*/  LOP3.LUT R3, R4, R9, R3, 0x32, !PT ;  /* 0x0000000904037212 */ /* 0x000fe400078e3203 */
[----:B------:R-:W-:Y:S02]  /*0900*/  LOP3.LUT R14, R2, R14, R13, 0x60, !PT ;  /* 0x0000000e020e7212 */ /* 0x000fe400078e600d */
[----:B------:R-:W-:-:S05]  /*0910*/  LOP3.LUT R15, R3, R15, R12, 0x60, !PT ;  /* 0x0000000f030f7212 */ /* 0x000fca00078e600c */
[----:B------:R-:W-:Y:S01]  /*0920*/  STG.E.64 desc[UR6][R6.64], R14 ;  /* 0x0000000e06007986 */ /* 0x000fe2000c101b06 */
[----:B------:R-:W-:Y:S05]  /*0930*/  EXIT ;  /* 0x000000000000794d */ /* 0x000fea0003800000 */
.L_x_4:
[----:B------:R-:W-:-:S00]  /*0940*/  BRA `(.L_x_4) ;  /* 0xfffffffc00fc7947 */ /* 0x000fc0000383ffff */
[----:B------:R-:W-:-:S00]  /*0950*/  NOP ;  /* 0x0000000000007918 */ /* 0x000fc00000000000 */
        /* <DEDUP_REMOVED lines=10> */
.L_x_5:


//--------------------- .nv.shared.reserved.0     --------------------------
	.section	.nv.shared.reserved.0,"aw",@nobits
	.weak		__nv_reservedSMEM_offset_0_alias
	.size		__nv_reservedSMEM_offset_0_alias, 0, 64
	.other		__nv_reservedSMEM_offset_0_alias,@"STO_CUDA_RESERVED_SHARED STV_DEFAULT"
__nv_reservedSMEM_offset_0_alias:
	.zero		0
	.zero		64


//--------------------- .nv.constant0._Z17life_kernel_bitcsPKmPmiii --------------------------
	.section	.nv.constant0._Z17life_kernel_bitcsPKmPmiii,"a",@progbits
	.sectionflags	@""
	.align	4
.nv.constant0._Z17life_kernel_bitcsPKmPmiii:
	.zero		924


//--------------------- SYMBOLS --------------------------

	.type		.nv.reservedSmem.offset0,@object
	.size		.nv.reservedSmem.offset0,0x4
